//
// Generated by NVIDIA NVVM Compiler
//
// Compiler Build ID: CL-36424714
// Cuda compilation tools, release 13.0, V13.0.88
// Based on NVVM 20.0.0
//

.version 9.0
.target sm_100
.address_size 64

	// .globl	pocket_clustering_kernel

.visible .entry pocket_clustering_kernel(
	.param .u64 .ptr .align 1 pocket_clustering_kernel_param_0,
	.param .u64 .ptr .align 1 pocket_clustering_kernel_param_1,
	.param .u32 pocket_clustering_kernel_param_2,
	.param .u32 pocket_clustering_kernel_param_3,
	.param .u64 .ptr .align 1 pocket_clustering_kernel_param_4
)
{
	.reg .pred 	%p<2>;
	.reg .b32 	%r<8>;
	.reg .b64 	%rd<5>;

	ld.param.u32 	%r3, [pocket_clustering_kernel_param_2];
	ld.param.u32 	%r2, [pocket_clustering_kernel_param_3];
	ld.param.u64 	%rd1, [pocket_clustering_kernel_param_4];
	mov.u32 	%r4, %ctaid.x;
	mov.u32 	%r5, %ntid.x;
	mov.u32 	%r6, %tid.x;
	mad.lo.s32 	%r1, %r4, %r5, %r6;
	setp.ge.s32 	%p1, %r1, %r3;
	@%p1 bra 	$L__BB0_2;
	cvta.to.global.u64 	%rd2, %rd1;
	rem.s32 	%r7, %r1, %r2;
	mul.wide.s32 	%rd3, %r1, 4;
	add.s64 	%rd4, %rd2, %rd3;
	st.global.u32 	[%rd4], %r7;
$L__BB0_2:
	ret;

}


// ===== COMPILED SASS (sm_100) =====

	.target	sm_100

	.elftype	@"ET_EXEC"


//--------------------- .note.nv.tkinfo           --------------------------
	.section	.note.nv.tkinfo,"",@"SHT_NOTE"
	.sectionflags	@"SHF_NOTE_NV_TKINFO"
	.tkinfo
        /*0018*/ 	.word	0x00000002
        /*0030*/ 	.string	""
        /*0030*/ 	.string	"ptxas"
        /*0030*/ 	.string	"Cuda compilation tools, release 13.0, V13.0.88"
        /*0030*/ 	.string	"Build cuda_13.0.r13.0/compiler.36424714_0"
        /*0030*/ 	.string	"-arch sm_100 -m 64 "



//--------------------- .note.nv.cuinfo           --------------------------
	.section	.note.nv.cuinfo,"",@"SHT_NOTE"
	.sectionflags	@"SHF_NOTE_NV_CUINFO"
        /*0018*/ 	.short	0x0002
        /*001a*/ 	.short	0x0064
        /*001c*/ 	.short	0x0082
	.zero		2


//--------------------- .nv.info                  --------------------------
	.section	.nv.info,"",@"SHT_CUDA_INFO"
	.align	4


	//----- nvinfo : EIATTR_REGCOUNT
	.align		4
        /*0000*/ 	.byte	0x04, 0x2f
        /*0002*/ 	.short	(.L_1 - .L_0)
	.align		4
.L_0:
        /*0004*/ 	.word	index@(pocket_clustering_kernel)
        /*0008*/ 	.word	0x0000000c


	//----- nvinfo : EIATTR_FRAME_SIZE
	.align		4
.L_1:
        /*000c*/ 	.byte	0x04, 0x11
        /*000e*/ 	.short	(.L_3 - .L_2)
	.align		4
.L_2:
        /*0010*/ 	.word	index@(pocket_clustering_kernel)
        /*0014*/ 	.word	0x00000000


	//----- nvinfo : EIATTR_MIN_STACK_SIZE
	.align		4
.L_3:
        /*0018*/ 	.byte	0x04, 0x12
        /*001a*/ 	.short	(.L_5 - .L_4)
	.align		4
.L_4:
        /*001c*/ 	.word	index@(pocket_clustering_kernel)
        /*0020*/ 	.word	0x00000000
.L_5:


//--------------------- .nv.compat                --------------------------
	.section	.nv.compat,"",@"SHT_CUDA_COMPAT_INFO"
	.align	4
        /*0000*/ 	.byte	0x02, 0x09, 0x00, 0x00, 0x02, 0x02, 0x01, 0x00, 0x02, 0x05, 0x05, 0x00, 0x03, 0x07, 0x01, 0x01
        /*0010*/ 	.byte	0x02, 0x03, 0x00, 0x00, 0x02, 0x06, 0x01, 0x00, 0x04, 0x0b, 0x08, 0x00, 0x09, 0x00, 0x00, 0x00
        /*0020*/ 	.byte	0x00, 0x00, 0x00, 0x00


//--------------------- .nv.info.pocket_clustering_kernel --------------------------
	.section	.nv.info.pocket_clustering_kernel,"",@"SHT_CUDA_INFO"
	.sectionflags	@""
	.align	4


	//----- nvinfo : EIATTR_CUDA_API_VERSION
	.align		4
        /*0000*/ 	.byte	0x04, 0x37
        /*0002*/ 	.short	(.L_7 - .L_6)
.L_6:
        /*0004*/ 	.word	0x00000082


	//----- nvinfo : EIATTR_KPARAM_INFO
	.align		4
.L_7:
        /*0008*/ 	.byte	0x04, 0x17
        /*000a*/ 	.short	(.L_9 - .L_8)
.L_8:
        /*000c*/ 	.word	0x00000000
        /*0010*/ 	.short	0x0004
        /*0012*/ 	.short	0x0018
        /*0014*/ 	.byte	0x00, 0xf5, 0x21, 0x00


	//----- nvinfo : EIATTR_KPARAM_INFO
	.align		4
.L_9:
        /*0018*/ 	.byte	0x04, 0x17
        /*001a*/ 	.short	(.L_11 - .L_10)
.L_10:
        /*001c*/ 	.word	0x00000000
        /*0020*/ 	.short	0x0003
        /*0022*/ 	.short	0x0014
        /*0024*/ 	.byte	0x00, 0xf0, 0x11, 0x00


	//----- nvinfo : EIATTR_KPARAM_INFO
	.align		4
.L_11:
        /*0028*/ 	.byte	0x04, 0x17
        /*002a*/ 	.short	(.L_13 - .L_12)
.L_12:
        /*002c*/ 	.word	0x00000000
        /*0030*/ 	.short	0x0002
        /*0032*/ 	.short	0x0010
        /*0034*/ 	.byte	0x00, 0xf0, 0x11, 0x00


	//----- nvinfo : EIATTR_KPARAM_INFO
	.align		4
.L_13:
        /*0038*/ 	.byte	0x04, 0x17
        /*003a*/ 	.short	(.L_15 - .L_14)
.L_14:
        /*003c*/ 	.word	0x00000000
        /*0040*/ 	.short	0x0001
        /*0042*/ 	.short	0x0008
        /*0044*/ 	.byte	0x00, 0xf5, 0x21, 0x00


	//----- nvinfo : EIATTR_KPARAM_INFO
	.align		4
.L_15:
        /*0048*/ 	.byte	0x04, 0x17
        /*004a*/ 	.short	(.L_17 - .L_16)
.L_16:
        /*004c*/ 	.word	0x00000000
        /*0050*/ 	.short	0x0000
        /*0052*/ 	.short	0x0000
        /*0054*/ 	.byte	0x00, 0xf5, 0x21, 0x00


	//----- nvinfo : EIATTR_SPARSE_MMA_MASK
	.align		4
.L_17:
        /*0058*/ 	.byte	0x03, 0x50
        /*005a*/ 	.short	0x0000


	//----- nvinfo : EIATTR_MAXREG_COUNT
	.align		4
        /*005c*/ 	.byte	0x03, 0x1b
        /*005e*/ 	.short	0x00ff


	//----- nvinfo : EIATTR_MERCURY_ISA_VERSION
	.align		4
        /*0060*/ 	.byte	0x03, 0x5f
        /*0062*/ 	.short	0x0101


	//----- nvinfo : EIATTR_VRC_CTA_INIT_COUNT
	.align		4
        /*0064*/ 	.byte	0x02, 0x4a
	.zero		1
	.zero		1


	//----- nvinfo : EIATTR_EXIT_INSTR_OFFSETS
	.align		4
        /*0068*/ 	.byte	0x04, 0x1c
        /*006a*/ 	.short	(.L_19 - .L_18)


	//   ....[0]....
.L_18:
        /*006c*/ 	.word	0x00000070


	//   ....[1]....
        /*0070*/ 	.word	0x00000220


	//----- nvinfo : EIATTR_CBANK_PARAM_SIZE
	.align		4
.L_19:
        /*0074*/ 	.byte	0x03, 0x19
        /*0076*/ 	.short	0x0020


	//----- nvinfo : EIATTR_PARAM_CBANK
	.align		4
        /*0078*/ 	.byte	0x04, 0x0a
        /*007a*/ 	.short	(.L_21 - .L_20)
	.align		4
.L_20:
        /*007c*/ 	.word	index@(.nv.constant0.pocket_clustering_kernel)
        /*0080*/ 	.short	0x0380
        /*0082*/ 	.short	0x0020


	//----- nvinfo : EIATTR_SW_WAR
	.align		4
.L_21:
        /*0084*/ 	.byte	0x04, 0x36
        /*0086*/ 	.short	(.L_23 - .L_22)
.L_22:
        /*0088*/ 	.word	0x00000008
.L_23:


//--------------------- .nv.callgraph             --------------------------
	.section	.nv.callgraph,"",@"SHT_CUDA_CALLGRAPH"
	.align	4
	.sectionentsize	8
	.align		4
        /*0000*/ 	.word	0x00000000
	.align		4
        /*0004*/ 	.word	0xffffffff
	.align		4
        /*0008*/ 	.word	0x00000000
	.align		4
        /*000c*/ 	.word	0xfffffffe
	.align		4
        /*0010*/ 	.word	0x00000000
	.align		4
        /*0014*/ 	.word	0xfffffffd
	.align		4
        /*0018*/ 	.word	0x00000000
	.align		4
        /*001c*/ 	.word	0xfffffffc


//--------------------- .text.pocket_clustering_kernel --------------------------
	.section	.text.pocket_clustering_kernel,"ax",@progbits
	.align	128
        .global         pocket_clustering_kernel
        .type           pocket_clustering_kernel,@function
        .size           pocket_clustering_kernel,(.L_x_1 - pocket_clustering_kernel)
        .other          pocket_clustering_kernel,@"STO_CUDA_ENTRY STV_DEFAULT"
pocket_clustering_kernel:
.text.pocket_clustering_kernel:
[----:B------:R-:W-:Y:S01]  /*0000*/  LDC R1, c[0x0][0x37c] ;  /* 0x0000df00ff017b82 */ /* 0x000fe20000000800 */
[----:B------:R-:W0:Y:S07]  /*0010*/  S2R R0, SR_TID.X ;  /* 0x0000000000007919 */ /* 0x000e2e0000002100 */
[----:B------:R-:W0:Y:S01]  /*0020*/  S2UR UR4, SR_CTAID.X ;  /* 0x00000000000479c3 */ /* 0x000e220000002500 */
[----:B------:R-:W1:Y:S07]  /*0030*/  LDCU UR5, c[0x0][0x390] ;  /* 0x00007200ff0577ac */ /* 0x000e6e0008000800 */
[----:B------:R-:W0:Y:S02]  /*0040*/  LDC R5, c[0x0][0x360] ;  /* 0x0000d800ff057b82 */ /* 0x000e240000000800 */
[----:B0-----:R-:W-:-:S05]  /*0050*/  IMAD R5, R5, UR4, R0 ;  /* 0x0000000405057c24 */ /* 0x001fca000f8e0200 */
[----:B-1----:R-:W-:-:S13]  /*0060*/  ISETP.GE.AND P0, PT, R5, UR5, PT ;  /* 0x0000000505007c0c */ /* 0x002fda000bf06270 */
[----:B------:R-:W-:Y:S05]  /*0070*/  @P0 EXIT ;  /* 0x000000000000094d */ /* 0x000fea0003800000 */
[----:B------:R-:W0:Y:S01]  /*0080*/  LDC R6, c[0x0][0x394] ;  /* 0x0000e500ff067b82 */ /* 0x000e220000000800 */
[----:B------:R-:W-:Y:S01]  /*0090*/  ISETP.GE.AND P2, PT, R5, RZ, PT ;  /* 0x000000ff0500720c */ /* 0x000fe20003f46270 */
[----:B------:R-:W1:Y:S01]  /*00a0*/  LDCU.64 UR4, c[0x0][0x358] ;  /* 0x00006b00ff0477ac */ /* 0x000e620008000a00 */
[----:B0-----:R-:W-:-:S04]  /*00b0*/  IABS R7, R6 ;  /* 0x0000000600077213 */ /* 0x001fc80000000000 */
[----:B------:R-:W0:Y:S08]  /*00c0*/  I2F.RP R0, R7 ;  /* 0x0000000700007306 */ /* 0x000e300000209400 */
[----:B0-----:R-:W0:Y:S02]  /*00d0*/  MUFU.RCP R0, R0 ;  /* 0x0000000000007308 */ /* 0x001e240000001000 */
[----:B0-----:R-:W-:-:S06]  /*00e0*/  VIADD R2, R0, 0xffffffe ;  /* 0x0ffffffe00027836 */ /* 0x001fcc0000000000 */
[----:B------:R0:W2:Y:S02]  /*00f0*/  F2I.FTZ.U32.TRUNC.NTZ R3, R2 ;  /* 0x0000000200037305 */ /* 0x0000a4000021f000 */
[----:B0-----:R-:W-:Y:S01]  /*0100*/  IMAD.MOV.U32 R2, RZ, RZ, RZ ;  /* 0x000000ffff027224 */ /* 0x001fe200078e00ff */
[----:B--2---:R-:W-:-:S05]  /*0110*/  IADD3 R4, PT, PT, RZ, -R3, RZ ;  /* 0x80000003ff047210 */ /* 0x004fca0007ffe0ff */
[----:B------:R-:W-:Y:S01]  /*0120*/  IMAD R9, R4, R7, RZ ;  /* 0x0000000704097224 */ /* 0x000fe200078e02ff */
[----:B------:R-:W-:-:S03]  /*0130*/  IABS R4, R5 ;  /* 0x0000000500047213 */ /* 0x000fc60000000000 */
[----:B------:R-:W-:-:S06]  /*0140*/  IMAD.HI.U32 R3, R3, R9, R2 ;  /* 0x0000000903037227 */ /* 0x000fcc00078e0002 */
[----:B------:R-:W-:-:S05]  /*0150*/  IMAD.HI.U32 R3, R3, R4, RZ ;  /* 0x0000000403037227 */ /* 0x000fca00078e00ff */
[----:B------:R-:W-:-:S05]  /*0160*/  IADD3 R3, PT, PT, -R3, RZ, RZ ;  /* 0x000000ff03037210 */ /* 0x000fca0007ffe1ff */
[C---:B------:R-:W-:Y:S02]  /*0170*/  IMAD R0, R7.reuse, R3, R4 ;  /* 0x0000000307007224 */ /* 0x040fe400078e0204 */
[----:B------:R-:W0:Y:S03]  /*0180*/  LDC.64 R2, c[0x0][0x398] ;  /* 0x0000e600ff027b82 */ /* 0x000e260000000a00 */
[----:B------:R-:W-:-:S13]  /*0190*/  ISETP.GT.U32.AND P0, PT, R7, R0, PT ;  /* 0x000000000700720c */ /* 0x000fda0003f04070 */
[----:B------:R-:W-:Y:S01]  /*01a0*/  @!P0 IMAD.IADD R0, R0, 0x1, -R7 ;  /* 0x0000000100008824 */ /* 0x000fe200078e0a07 */
[----:B------:R-:W-:-:S04]  /*01b0*/  ISETP.NE.AND P0, PT, R6, RZ, PT ;  /* 0x000000ff0600720c */ /* 0x000fc80003f05270 */
[----:B------:R-:W-:Y:S01]  /*01c0*/  ISETP.GT.U32.AND P1, PT, R7, R0, PT ;  /* 0x000000000700720c */ /* 0x000fe20003f24070 */
[----:B0-----:R-:W-:-:S12]  /*01d0*/  IMAD.WIDE R2, R5, 0x4, R2 ;  /* 0x0000000405027825 */ /* 0x001fd800078e0202 */
[----:B------:R-:W-:-:S05]  /*01e0*/  @!P1 IADD3 R0, PT, PT, R0, -R7, RZ ;  /* 0x8000000700009210 */ /* 0x000fca0007ffe0ff */
[----:B------:R-:W-:Y:S01]  /*01f0*/  @!P2 IMAD.MOV R0, RZ, RZ, -R0 ;  /* 0x000000ffff00a224 */ /* 0x000fe200078e0a00 */
[----:B------:R-:W-:-:S05]  /*0200*/  @!P0 LOP3.LUT R0, RZ, R6, RZ, 0x33, !PT ;  /* 0x00000006ff008212 */ /* 0x000fca00078e33ff */
[----:B-1----:R-:W-:Y:S01]  /*0210*/  STG.E desc[UR4][R2.64], R0 ;  /* 0x0000000002007986 */ /* 0x002fe2000c101904 */
[----:B------:R-:W-:Y:S05]  /*0220*/  EXIT ;  /* 0x000000000000794d */ /* 0x000fea0003800000 */
.L_x_0:
[----:B------:R-:W-:-:S00]  /*0230*/  BRA `(.L_x_0) ;  /* 0xfffffffc00fc7947 */ /* 0x000fc0000383ffff */
[----:B------:R-:W-:-:S00]  /*0240*/  NOP ;  /* 0x0000000000007918 */ /* 0x000fc00000000000 */
        /* <DEDUP_REMOVED lines=11> */
.L_x_1:


//--------------------- .nv.shared.reserved.0     --------------------------
	.section	.nv.shared.reserved.0,"aw",@nobits
	.weak		__nv_reservedSMEM_offset_0_alias
	.size		__nv_reservedSMEM_offset_0_alias, 0, 64
	.other		__nv_reservedSMEM_offset_0_alias,@"STO_CUDA_RESERVED_SHARED STV_DEFAULT"
__nv_reservedSMEM_offset_0_alias:
	.zero		0
	.zero		64


//--------------------- .nv.constant0.pocket_clustering_kernel --------------------------
	.section	.nv.constant0.pocket_clustering_kernel,"a",@progbits
	.sectionflags	@""
	.align	4
.nv.constant0.pocket_clustering_kernel:
	.zero		928


//--------------------- SYMBOLS --------------------------

	.type		.nv.reservedSmem.offset0,@object
	.size		.nv.reservedSmem.offset0,0x4
